	.headerflags	@"EF_CUDA_TEXMODE_UNIFIED EF_CUDA_64BIT_ADDRESS EF_CUDA_ACCELERATORS EF_CUDA_SM90 EF_CUDA_VIRTUAL_SM(EF_CUDA_SM90)"
	.elftype	@"ET_EXEC"


//--------------------- .nv.info                  --------------------------
	.section	.nv.info,"",@"SHT_CUDA_INFO"
	.align	4


	//----- nvinfo : EIATTR_REGCOUNT
	.align		4
        /*0000*/ 	.byte	0x04, 0x2f
        /*0002*/ 	.short	(.L_1 - .L_0)
	.align		4
.L_0:
        /*0004*/ 	.word	index@(triton_poi_fused_cat_9)
        /*0008*/ 	.word	0x00000020


	//----- nvinfo : EIATTR_MIN_STACK_SIZE
	.align		4
.L_1:
        /*000c*/ 	.byte	0x04, 0x12
        /*000e*/ 	.short	(.L_3 - .L_2)
	.align		4
.L_2:
        /*0010*/ 	.word	index@(triton_poi_fused_cat_9)
        /*0014*/ 	.word	0x00000000


	//----- nvinfo : EIATTR_FRAME_SIZE
	.align		4
.L_3:
        /*0018*/ 	.byte	0x04, 0x11
        /*001a*/ 	.short	(.L_5 - .L_4)
	.align		4
.L_4:
        /*001c*/ 	.word	index@(triton_poi_fused_cat_9)
        /*0020*/ 	.word	0x00000000


	//----- nvinfo : EIATTR_MIN_STACK_SIZE
	.align		4
.L_5:
        /*0024*/ 	.byte	0x04, 0x12
        /*0026*/ 	.short	(.L_7 - .L_6)
	.align		4
.L_6:
        /*0028*/ 	.word	index@(triton_poi_fused_cat_9)
        /*002c*/ 	.word	0x00000000
.L_7:


//--------------------- .nv.info.triton_poi_fused_cat_9 --------------------------
	.section	.nv.info.triton_poi_fused_cat_9,"",@"SHT_CUDA_INFO"
	.sectionflags	@""
	.align	4


	//----- nvinfo : EIATTR_CUDA_API_VERSION
	.align		4
        /*0000*/ 	.byte	0x04, 0x37
        /*0002*/ 	.short	(.L_9 - .L_8)
.L_8:
        /*0004*/ 	.word	0x0000007c


	//----- nvinfo : EIATTR_KPARAM_INFO
	.align		4
.L_9:
        /*0008*/ 	.byte	0x04, 0x17
        /*000a*/ 	.short	(.L_11 - .L_10)
.L_10:
        /*000c*/ 	.word	0x00000000
        /*0010*/ 	.short	0x0004
        /*0012*/ 	.short	0x0020
        /*0014*/ 	.byte	0x00, 0xf0, 0x11, 0x00


	//----- nvinfo : EIATTR_KPARAM_INFO
	.align		4
.L_11:
        /*0018*/ 	.byte	0x04, 0x17
        /*001a*/ 	.short	(.L_13 - .L_12)
.L_12:
        /*001c*/ 	.word	0x00000000
        /*0020*/ 	.short	0x0003
        /*0022*/ 	.short	0x0018
        /*0024*/ 	.byte	0x00, 0xf4, 0x21, 0x00


	//----- nvinfo : EIATTR_KPARAM_INFO
	.align		4
.L_13:
        /*0028*/ 	.byte	0x04, 0x17
        /*002a*/ 	.short	(.L_15 - .L_14)
.L_14:
        /*002c*/ 	.word	0x00000000
        /*0030*/ 	.short	0x0002
        /*0032*/ 	.short	0x0010
        /*0034*/ 	.byte	0x00, 0xf4, 0x21, 0x00


	//----- nvinfo : EIATTR_KPARAM_INFO
	.align		4
.L_15:
        /*0038*/ 	.byte	0x04, 0x17
        /*003a*/ 	.short	(.L_17 - .L_16)
.L_16:
        /*003c*/ 	.word	0x00000000
        /*0040*/ 	.short	0x0001
        /*0042*/ 	.short	0x0008
        /*0044*/ 	.byte	0x00, 0xf4, 0x21, 0x00


	//----- nvinfo : EIATTR_KPARAM_INFO
	.align		4
.L_17:
        /*0048*/ 	.byte	0x04, 0x17
        /*004a*/ 	.short	(.L_19 - .L_18)
.L_18:
        /*004c*/ 	.word	0x00000000
        /*0050*/ 	.short	0x0000
        /*0052*/ 	.short	0x0000
        /*0054*/ 	.byte	0x00, 0xf4, 0x21, 0x00


	//----- nvinfo : EIATTR_SPARSE_MMA_MASK
	.align		4
.L_19:
        /*0058*/ 	.byte	0x03, 0x50
        /*005a*/ 	.short	0x0000


	//----- nvinfo : EIATTR_MAXREG_COUNT
	.align		4
        /*005c*/ 	.byte	0x03, 0x1b
        /*005e*/ 	.short	0x00ff


	//----- nvinfo : EIATTR_EXIT_INSTR_OFFSETS
	.align		4
        /*0060*/ 	.byte	0x04, 0x1c
        /*0062*/ 	.short	(.L_21 - .L_20)


	//   ....[0]....
.L_20:
        /*0064*/ 	.word	0x000007d0


	//----- nvinfo : EIATTR_REQNTID
	.align		4
.L_21:
        /*0068*/ 	.byte	0x04, 0x10
        /*006a*/ 	.short	(.L_23 - .L_22)
.L_22:
        /*006c*/ 	.word	0x00000080
        /*0070*/ 	.word	0x00000001
        /*0074*/ 	.word	0x00000001


	//----- nvinfo : EIATTR_CBANK_PARAM_SIZE
	.align		4
.L_23:
        /*0078*/ 	.byte	0x03, 0x19
        /*007a*/ 	.short	0x0024


	//----- nvinfo : EIATTR_PARAM_CBANK
	.align		4
        /*007c*/ 	.byte	0x04, 0x0a
        /*007e*/ 	.short	(.L_25 - .L_24)
	.align		4
.L_24:
        /*0080*/ 	.word	index@(.nv.constant0.triton_poi_fused_cat_9)
        /*0084*/ 	.short	0x0210
        /*0086*/ 	.short	0x0024


	//----- nvinfo : EIATTR_SW_WAR
	.align		4
.L_25:
        /*0088*/ 	.byte	0x04, 0x36
        /*008a*/ 	.short	(.L_27 - .L_26)
.L_26:
        /*008c*/ 	.word	0x00000008
.L_27:


//--------------------- .nv.callgraph             --------------------------
	.section	.nv.callgraph,"",@"SHT_CUDA_CALLGRAPH"
	.align	4
	.sectionentsize	8
	.align		4
        /*0000*/ 	.word	0x00000000
	.align		4
        /*0004*/ 	.word	0xffffffff
	.align		4
        /*0008*/ 	.word	0x00000000
	.align		4
        /*000c*/ 	.word	0xfffffffe
	.align		4
        /*0010*/ 	.word	0x00000000
	.align		4
        /*0014*/ 	.word	0xfffffffd
	.align		4
        /*0018*/ 	.word	0x00000000
	.align		4
        /*001c*/ 	.word	0xfffffffc


//--------------------- .text.triton_poi_fused_cat_9 --------------------------
	.section	.text.triton_poi_fused_cat_9,"ax",@progbits
	.align	128
        .global         triton_poi_fused_cat_9
        .type           triton_poi_fused_cat_9,@function
        .size           triton_poi_fused_cat_9,(.L_x_1 - triton_poi_fused_cat_9)
        .other          triton_poi_fused_cat_9,@"STO_CUDA_ENTRY STV_DEFAULT"
triton_poi_fused_cat_9:
.text.triton_poi_fused_cat_9:
[----:B------:R-:W-:Y:S01]  /*0000*/  LDC R1, c[0x0][0x28] ;  /* 0x00000a00ff017b82 */ /* 0x000fe20000000800 */
[----:B------:R-:W1:Y:S07]  /*0010*/  S2R R0, SR_TID.X ;  /* 0x0000000000007919 */ /* 0x000e6e0000002100 */
[----:B------:R-:W2:Y:S01]  /*0020*/  LDC.64 R18, c[0x0][0x210] ;  /* 0x00008400ff127b82 */ /* 0x000ea20000000a00 */
[----:B------:R-:W-:Y:S01]  /*0030*/  IMAD.MOV.U32 R10, RZ, RZ, RZ ;  /* 0x000000ffff0a7224 */ /* 0x000fe200078e00ff */
[----:B------:R-:W-:Y:S01]  /*0040*/  ULDC.64 UR4, c[0x0][0x208] ;  /* 0x0000820000047ab9 */ /* 0x000fe20000000a00 */
[----:B------:R-:W3:Y:S05]  /*0050*/  S2R R11, SR_CTAID.X ;  /* 0x00000000000b7919 */ /* 0x000eea0000002500 */
[----:B------:R-:W4:Y:S01]  /*0060*/  LDC.64 R12, c[0x0][0x218] ;  /* 0x00008600ff0c7b82 */ /* 0x000f220000000a00 */
[----:B------:R-:W-:Y:S01]  /*0070*/  CS2R R28, SRZ ;  /* 0x00000000001c7805 */ /* 0x000fe2000001ff00 */
[----:B------:R-:W-:Y:S01]  /*0080*/  IMAD.MOV.U32 R24, RZ, RZ, RZ ;  /* 0x000000ffff187224 */ /* 0x000fe200078e00ff */
[----:B------:R-:W-:Y:S01]  /*0090*/  ULDC.64 UR6, c[0x0][0x220] ;  /* 0x0000880000067ab9 */ /* 0x000fe20000000a00 */
[----:B-1----:R-:W-:-:S05]  /*00a0*/  IMAD.SHL.U32 R0, R0, 0x4, RZ ;  /* 0x0000000400007824 */ /* 0x002fca00078e00ff */
[----:B------:R-:W-:-:S05]  /*00b0*/  LOP3.LUT R0, R0, 0x1fc, RZ, 0xc0, !PT ;  /* 0x000001fc00007812 */ /* 0x000fca00078ec0ff */
[----:B---3--:R-:W-:-:S05]  /*00c0*/  IMAD R0, R11, 0x400, R0 ;  /* 0x000004000b007824 */ /* 0x008fca00078e0200 */
[----:B------:R-:W-:-:S04]  /*00d0*/  SHF.R.S32.HI R3, RZ, 0x1f, R0 ;  /* 0x0000001fff037819 */ /* 0x000fc80000011400 */
[CC--:B------:R-:W-:Y:S02]  /*00e0*/  LEA.HI R2, R3.reuse, R0.reuse, RZ, 0x9 ;  /* 0x0000000003027211 */ /* 0x0c0fe400078f48ff */
[----:B------:R-:W-:Y:S02]  /*00f0*/  LEA.HI R6, R3, R0, RZ, 0x12 ;  /* 0x0000000003067211 */ /* 0x000fe400078f90ff */
[----:B------:R-:W-:Y:S02]  /*0100*/  SHF.R.S32.HI R4, RZ, 0x9, R2 ;  /* 0x00000009ff047819 */ /* 0x000fe40000011402 */
[----:B------:R-:W-:Y:S02]  /*0110*/  SHF.R.S32.HI R14, RZ, 0x12, R6 ;  /* 0x00000012ff0e7819 */ /* 0x000fe40000011406 */
[----:B------:R-:W-:-:S03]  /*0120*/  LEA.HI R5, R4, R4, RZ, 0x9 ;  /* 0x0000000404057211 */ /* 0x000fc600078f48ff */
[----:B------:R-:W-:Y:S01]  /*0130*/  IMAD.SHL.U32 R14, R14, 0x20000, RZ ;  /* 0x000200000e0e7824 */ /* 0x000fe200078e00ff */
[----:B------:R-:W-:Y:S02]  /*0140*/  LOP3.LUT R3, R5, 0xfffffe00, RZ, 0xc0, !PT ;  /* 0xfffffe0005037812 */ /* 0x000fe400078ec0ff */
[----:B------:R-:W-:Y:S02]  /*0150*/  LOP3.LUT R5, R6, 0xfffc0000, RZ, 0xc0, !PT ;  /* 0xfffc000006057812 */ /* 0x000fe400078ec0ff */
[----:B------:R-:W-:Y:S01]  /*0160*/  CS2R R6, SRZ ;  /* 0x0000000000067805 */ /* 0x000fe2000001ff00 */
[----:B------:R-:W-:Y:S01]  /*0170*/  IMAD.IADD R3, R4, 0x1, -R3 ;  /* 0x0000000104037824 */ /* 0x000fe200078e0a03 */
[----:B------:R-:W-:Y:S02]  /*0180*/  IADD3 R17, R14, R0, -R5 ;  /* 0x000000000e117210 */ /* 0x000fe40007ffe805 */
[----:B------:R-:W-:Y:S01]  /*0190*/  CS2R R4, SRZ ;  /* 0x0000000000047805 */ /* 0x000fe2000001ff00 */
[C---:B----4-:R-:W-:Y:S01]  /*01a0*/  IMAD.WIDE R8, R3.reuse, 0x4, R12 ;  /* 0x0000000403087825 */ /* 0x050fe200078e020c */
[----:B------:R-:W-:-:S03]  /*01b0*/  ISETP.GE.AND P0, PT, R3, 0x100, PT ;  /* 0x000001000300780c */ /* 0x000fc60003f06270 */
[----:B--2---:R-:W-:-:S10]  /*01c0*/  IMAD.WIDE R16, R17, 0x4, R18 ;  /* 0x0000000411107825 */ /* 0x004fd400078e0212 */
[----:B------:R1:W2:Y:S04]  /*01d0*/  @!P0 LDG.E.128 R4, desc[UR4][R16.64] ;  /* 0x0000000410048981 */ /* 0x0002a8000c1e1d00 */
[----:B------:R-:W3:Y:S01]  /*01e0*/  @!P0 LDG.E.EL R10, desc[UR4][R8.64] ;  /* 0x00000004080a8981 */ /* 0x000ee2000c2e1900 */
[----:B------:R-:W-:Y:S01]  /*01f0*/  SHF.R.S32.HI R20, RZ, 0x15, R11 ;  /* 0x00000015ff147819 */ /* 0x000fe2000001140b */
[----:B------:R-:W-:Y:S01]  /*0200*/  VIADD R15, R0, 0x200 ;  /* 0x00000200000f7836 */ /* 0x000fe20000000000 */
[----:B------:R-:W-:Y:S01]  /*0210*/  LOP3.LUT R23, R2, 0xfffffe00, RZ, 0xc0, !PT ;  /* 0xfffffe0002177812 */ /* 0x000fe200078ec0ff */
[----:B------:R-:W4:Y:S01]  /*0220*/  @!P0 LDG.E.EL R29, desc[UR4][R8.64] ;  /* 0x00000004081d8981 */ /* 0x000f22000c2e1900 */
[----:B------:R-:W-:Y:S02]  /*0230*/  SGXT R20, R20, 0x1 ;  /* 0x000000011414781a */ /* 0x000fe40000000200 */
[----:B------:R-:W-:Y:S01]  /*0240*/  SHF.R.S32.HI R22, RZ, 0x1f, R15 ;  /* 0x0000001fff167819 */ /* 0x000fe2000001140f */
[----:B------:R-:W-:Y:S01]  /*0250*/  IMAD.IADD R23, R0, 0x1, -R23 ;  /* 0x0000000100177824 */ /* 0x000fe200078e0a17 */
[-C--:B------:R-:W-:Y:S01]  /*0260*/  LEA.HI R20, R20, R15.reuse, RZ, 0x9 ;  /* 0x0000000f14147211 */ /* 0x080fe200078f48ff */
[----:B------:R-:W5:Y:S01]  /*0270*/  @!P0 LDG.E.EL R28, desc[UR4][R8.64] ;  /* 0x00000004081c8981 */ /* 0x000f62000c2e1900 */
[----:B------:R-:W-:-:S02]  /*0280*/  LEA.HI R22, R22, R15, RZ, 0x12 ;  /* 0x0000000f16167211 */ /* 0x000fc400078f90ff */
[----:B------:R-:W-:Y:S02]  /*0290*/  SHF.R.S32.HI R20, RZ, 0x9, R20 ;  /* 0x00000009ff147819 */ /* 0x000fe40000011414 */
[----:B------:R-:W-:Y:S02]  /*02a0*/  SHF.R.S32.HI R21, RZ, 0x12, R22 ;  /* 0x00000012ff157819 */ /* 0x000fe40000011416 */
[----:B------:R-:W-:Y:S02]  /*02b0*/  LEA.HI R11, R20, R20, RZ, 0x9 ;  /* 0x00000014140b7211 */ /* 0x000fe400078f48ff */
[----:B------:R-:W-:Y:S01]  /*02c0*/  LOP3.LUT R22, R22, 0xfffc0000, RZ, 0xc0, !PT ;  /* 0xfffc000016167812 */ /* 0x000fe200078ec0ff */
[----:B-1----:R-:W-:Y:S01]  /*02d0*/  IMAD.SHL.U32 R16, R21, 0x20000, RZ ;  /* 0x0002000015107824 */ /* 0x002fe200078e00ff */
[----:B------:R-:W-:Y:S02]  /*02e0*/  LOP3.LUT R11, R11, 0xfffffe00, RZ, 0xc0, !PT ;  /* 0xfffffe000b0b7812 */ /* 0x000fe400078ec0ff */
[C---:B------:R-:W-:Y:S01]  /*02f0*/  ISETP.GT.AND P2, PT, R3.reuse, 0xff, PT ;  /* 0x000000ff0300780c */ /* 0x040fe20003f44270 */
[----:B------:R-:W-:Y:S01]  /*0300*/  IMAD.SHL.U32 R3, R3, 0x200, RZ ;  /* 0x0000020003037824 */ /* 0x000fe200078e00ff */
[----:B------:R-:W-:Y:S01]  /*0310*/  IADD3 R21, R16, R15, -R22 ;  /* 0x0000000f10157210 */ /* 0x000fe20007ffe816 */
[----:B------:R-:W-:Y:S01]  /*0320*/  IMAD.IADD R11, R20, 0x1, -R11 ;  /* 0x00000001140b7824 */ /* 0x000fe200078e0a0b */
[----:B------:R-:W-:-:S02]  /*0330*/  SHF.R.S32.HI R15, RZ, 0x1f, R14 ;  /* 0x0000001fff0f7819 */ /* 0x000fc4000001140e */
[----:B------:R-:W-:Y:S01]  /*0340*/  IADD3 R14, P3, P4, R3, R23, R14 ;  /* 0x00000017030e7210 */ /* 0x000fe20007c7e00e */
[----:B------:R-:W-:Y:S01]  /*0350*/  IMAD.WIDE R18, R21, 0x4, R18 ;  /* 0x0000000415127825 */ /* 0x000fe200078e0212 */
[----:B------:R-:W-:Y:S02]  /*0360*/  SHF.R.S32.HI R20, RZ, 0x1f, R3 ;  /* 0x0000001fff147819 */ /* 0x000fe40000011403 */
[----:B------:R-:W-:Y:S02]  /*0370*/  CS2R R2, SRZ ;  /* 0x0000000000027805 */ /* 0x000fe4000001ff00 */
[C---:B------:R-:W-:Y:S01]  /*0380*/  ISETP.GE.AND P1, PT, R11.reuse, 0x100, PT ;  /* 0x000001000b00780c */ /* 0x040fe20003f26270 */
[C---:B------:R-:W-:Y:S01]  /*0390*/  IMAD.SHL.U32 R22, R11.reuse, 0x200, RZ ;  /* 0x000002000b167824 */ /* 0x040fe200078e00ff */
[----:B------:R-:W-:Y:S01]  /*03a0*/  SHF.R.S32.HI R17, RZ, 0x1f, R23 ;  /* 0x0000001fff117819 */ /* 0x000fe20000011417 */
[----:B------:R-:W-:Y:S01]  /*03b0*/  IMAD.WIDE R12, R11, 0x4, R12 ;  /* 0x000000040b0c7825 */ /* 0x000fe200078e020c */
[----:B------:R1:W5:Y:S02]  /*03c0*/  @!P0 LDG.E.EL R2, desc[UR4][R8.64] ;  /* 0x0000000408028981 */ /* 0x000364000c2e1900 */
[----:B------:R-:W-:-:S02]  /*03d0*/  IADD3.X R15, R20, R17, R15, P3, P4 ;  /* 0x00000011140f7210 */ /* 0x000fc40001fe840f */
[----:B------:R-:W-:Y:S02]  /*03e0*/  CS2R R20, SRZ ;  /* 0x0000000000147805 */ /* 0x000fe4000001ff00 */
[----:B------:R-:W-:Y:S02]  /*03f0*/  ISETP.GT.AND P3, PT, R11, 0xff, PT ;  /* 0x000000ff0b00780c */ /* 0x000fe40003f64270 */
[C---:B------:R-:W-:Y:S01]  /*0400*/  LEA R26, P4, R14.reuse, UR6, 0x2 ;  /* 0x000000060e1a7c11 */ /* 0x040fe2000f8810ff */
[----:B------:R-:W5:Y:S01]  /*0410*/  @!P1 LDG.E.EL R3, desc[UR4][R12.64] ;  /* 0x000000040c039981 */ /* 0x000f62000c2e1900 */
[----:B-1----:R-:W-:Y:S02]  /*0420*/  CS2R R8, SRZ ;  /* 0x0000000000087805 */ /* 0x002fe4000001ff00 */
[----:B------:R-:W-:Y:S01]  /*0430*/  LEA.HI.X R27, R14, UR7, R15, 0x2, P4 ;  /* 0x000000070e1b7c11 */ /* 0x000fe2000a0f140f */
[----:B------:R-:W5:Y:S01]  /*0440*/  @!P1 LDG.E.EL R20, desc[UR4][R12.64] ;  /* 0x000000040c149981 */ /* 0x000f62000c2e1900 */
[----:B------:R-:W-:-:S03]  /*0450*/  CS2R R14, SRZ ;  /* 0x00000000000e7805 */ /* 0x000fc6000001ff00 */
[----:B------:R-:W5:Y:S04]  /*0460*/  @!P1 LDG.E.EL R21, desc[UR4][R12.64] ;  /* 0x000000040c159981 */ /* 0x000f68000c2e1900 */
[----:B------:R1:W5:Y:S02]  /*0470*/  @!P1 LDG.E.EL R24, desc[UR4][R12.64] ;  /* 0x000000040c189981 */ /* 0x000364000c2e1900 */
[----:B-1----:R-:W-:-:S06]  /*0480*/  CS2R R12, SRZ ;  /* 0x00000000000c7805 */ /* 0x002fcc000001ff00 */
[----:B------:R-:W5:Y:S01]  /*0490*/  @P2 LDG.E.128 R12, desc[UR4][R26.64+-0x80000] ;  /* 0xf80000041a0c2981 */ /* 0x000f62000c1e1d00 */
[----:B--2---:R-:W-:Y:S02]  /*04a0*/  SEL R4, R4, RZ, !P0 ;  /* 0x000000ff04047207 */ /* 0x004fe40004000000 */
[----:B---3--:R-:W-:Y:S02]  /*04b0*/  SEL R25, R10, RZ, !P0 ;  /* 0x000000ff0a197207 */ /* 0x008fe40004000000 */
[----:B------:R-:W-:-:S03]  /*04c0*/  CS2R R10, SRZ ;  /* 0x00000000000a7805 */ /* 0x000fc6000001ff00 */
[----:B------:R-:W-:Y:S01]  /*04d0*/  FADD R25, R4, R25 ;  /* 0x0000001904197221 */ /* 0x000fe20000000000 */
[--C-:B------:R-:W-:Y:S02]  /*04e0*/  IADD3 R4, P5, P6, R22, R23, R16.reuse ;  /* 0x0000001716047210 */ /* 0x100fe40007ebe010 */
[----:B------:R1:W2:Y:S01]  /*04f0*/  @!P1 LDG.E.128 R8, desc[UR4][R18.64] ;  /* 0x0000000412089981 */ /* 0x0002a2000c1e1d00 */
[----:B------:R-:W-:Y:S02]  /*0500*/  SHF.R.S32.HI R16, RZ, 0x1f, R16 ;  /* 0x0000001fff107819 */ /* 0x000fe40000011410 */
[----:B------:R-:W-:-:S04]  /*0510*/  SHF.R.S32.HI R22, RZ, 0x1f, R22 ;  /* 0x0000001fff167819 */ /* 0x000fc80000011416 */
[----:B------:R-:W-:Y:S02]  /*0520*/  IADD3.X R17, R22, R17, R16, P5, P6 ;  /* 0x0000001116117210 */ /* 0x000fe40002fec410 */
[C---:B------:R-:W-:Y:S02]  /*0530*/  LEA R22, P4, R4.reuse, UR6, 0x2 ;  /* 0x0000000604167c11 */ /* 0x040fe4000f8810ff */
[----:B-1----:R-:W-:Y:S02]  /*0540*/  CS2R R18, SRZ ;  /* 0x0000000000127805 */ /* 0x002fe4000001ff00 */
[----:B------:R-:W-:Y:S02]  /*0550*/  LEA.HI.X R23, R4, UR7, R17, 0x2, P4 ;  /* 0x0000000704177c11 */ /* 0x000fe4000a0f1411 */
[----:B------:R-:W-:-:S06]  /*0560*/  CS2R R16, SRZ ;  /* 0x0000000000107805 */ /* 0x000fcc000001ff00 */
[----:B------:R-:W3:Y:S01]  /*0570*/  @P3 LDG.E.128 R16, desc[UR4][R22.64+-0x80000] ;  /* 0xf800000416103981 */ /* 0x000ee2000c1e1d00 */
[----:B------:R-:W-:Y:S02]  /*0580*/  SEL R5, R5, RZ, !P0 ;  /* 0x000000ff05057207 */ /* 0x000fe40004000000 */
[----:B----4-:R-:W-:Y:S02]  /*0590*/  SEL R4, R29, RZ, !P0 ;  /* 0x000000ff1d047207 */ /* 0x010fe40004000000 */
[----:B-----5:R-:W-:-:S03]  /*05a0*/  SEL R29, R28, RZ, !P0 ;  /* 0x000000ff1c1d7207 */ /* 0x020fc60004000000 */
[----:B------:R-:W-:Y:S02]  /*05b0*/  FADD R28, R5, R4 ;  /* 0x00000004051c7221 */ /* 0x000fe40000000000 */
[----:B------:R-:W1:Y:S01]  /*05c0*/  LDC.64 R4, c[0x0][0x228] ;  /* 0x00008a00ff047b82 */ /* 0x000e620000000a00 */
[----:B------:R-:W-:Y:S02]  /*05d0*/  SEL R6, R6, RZ, !P0 ;  /* 0x000000ff06067207 */ /* 0x000fe40004000000 */
[----:B------:R-:W-:Y:S02]  /*05e0*/  SEL R7, R7, RZ, !P0 ;  /* 0x000000ff07077207 */ /* 0x000fe40004000000 */
[----:B------:R-:W-:Y:S01]  /*05f0*/  SEL R2, R2, RZ, !P0 ;  /* 0x000000ff02027207 */ /* 0x000fe20004000000 */
[----:B------:R-:W-:Y:S01]  /*0600*/  FADD R6, R6, R29 ;  /* 0x0000001d06067221 */ /* 0x000fe20000000000 */
[----:B------:R-:W-:-:S03]  /*0610*/  SEL R3, R3, RZ, !P1 ;  /* 0x000000ff03037207 */ /* 0x000fc60004800000 */
[----:B------:R-:W-:Y:S01]  /*0620*/  FADD R7, R7, R2 ;  /* 0x0000000207077221 */ /* 0x000fe20000000000 */
[----:B------:R-:W-:Y:S02]  /*0630*/  SEL R21, R21, RZ, !P1 ;  /* 0x000000ff15157207 */ /* 0x000fe40004800000 */
[----:B------:R-:W-:Y:S02]  /*0640*/  SEL R20, R20, RZ, !P1 ;  /* 0x000000ff14147207 */ /* 0x000fe40004800000 */
[----:B------:R-:W-:Y:S02]  /*0650*/  SEL R24, R24, RZ, !P1 ;  /* 0x000000ff18187207 */ /* 0x000fe40004800000 */
[----:B------:R-:W-:Y:S02]  /*0660*/  SEL R12, R12, RZ, P2 ;  /* 0x000000ff0c0c7207 */ /* 0x000fe40001000000 */
[----:B------:R-:W-:Y:S02]  /*0670*/  SEL R13, R13, RZ, P2 ;  /* 0x000000ff0d0d7207 */ /* 0x000fe40001000000 */
[----:B--2---:R-:W-:-:S02]  /*0680*/  SEL R10, R10, RZ, !P1 ;  /* 0x000000ff0a0a7207 */ /* 0x004fc40004800000 */
[----:B------:R-:W-:Y:S02]  /*0690*/  SEL R8, R8, RZ, !P1 ;  /* 0x000000ff08087207 */ /* 0x000fe40004800000 */
[----:B------:R-:W-:Y:S01]  /*06a0*/  SEL R9, R9, RZ, !P1 ;  /* 0x000000ff09097207 */ /* 0x000fe20004800000 */
[----:B------:R-:W-:Y:S01]  /*06b0*/  FADD R10, R10, R21 ;  /* 0x000000150a0a7221 */ /* 0x000fe20000000000 */
[----:B------:R-:W-:Y:S02]  /*06c0*/  SEL R11, R11, RZ, !P1 ;  /* 0x000000ff0b0b7207 */ /* 0x000fe40004800000 */
[----:B------:R-:W-:Y:S02]  /*06d0*/  SEL R21, R14, RZ, P2 ;  /* 0x000000ff0e157207 */ /* 0x000fe40001000000 */
[----:B------:R-:W-:Y:S01]  /*06e0*/  SEL R14, R15, RZ, P2 ;  /* 0x000000ff0f0e7207 */ /* 0x000fe20001000000 */
[----:B------:R-:W-:Y:S01]  /*06f0*/  FADD R8, R8, R3 ;  /* 0x0000000308087221 */ /* 0x000fe20000000000 */
[----:B------:R-:W-:Y:S01]  /*0700*/  FADD R9, R9, R20 ;  /* 0x0000001409097221 */ /* 0x000fe20000000000 */
[----:B------:R-:W-:Y:S01]  /*0710*/  FADD R11, R11, R24 ;  /* 0x000000180b0b7221 */ /* 0x000fe20000000000 */
[----:B-1----:R-:W-:Y:S01]  /*0720*/  IMAD.WIDE R2, R0, 0x4, R4 ;  /* 0x0000000400027825 */ /* 0x002fe200078e0204 */
[----:B------:R-:W-:-:S02]  /*0730*/  SEL R4, R25, R12, !P0 ;  /* 0x0000000c19047207 */ /* 0x000fc40004000000 */
[----:B------:R-:W-:Y:S02]  /*0740*/  SEL R5, R28, R13, !P0 ;  /* 0x0000000d1c057207 */ /* 0x000fe40004000000 */
[----:B------:R-:W-:Y:S02]  /*0750*/  SEL R6, R6, R21, !P0 ;  /* 0x0000001506067207 */ /* 0x000fe40004000000 */
[----:B---3--:R-:W-:Y:S02]  /*0760*/  @P1 SEL R8, R16, RZ, P3 ;  /* 0x000000ff10081207 */ /* 0x008fe40001800000 */
[----:B------:R-:W-:Y:S02]  /*0770*/  @P1 SEL R9, R17, RZ, P3 ;  /* 0x000000ff11091207 */ /* 0x000fe40001800000 */
[----:B------:R-:W-:Y:S02]  /*0780*/  @P1 SEL R10, R18, RZ, P3 ;  /* 0x000000ff120a1207 */ /* 0x000fe40001800000 */
[----:B------:R-:W-:-:S02]  /*0790*/  @P1 SEL R11, R19, RZ, P3 ;  /* 0x000000ff130b1207 */ /* 0x000fc40001800000 */
[----:B------:R-:W-:-:S03]  /*07a0*/  SEL R7, R7, R14, !P0 ;  /* 0x0000000e07077207 */ /* 0x000fc60004000000 */
[----:B------:R-:W-:Y:S04]  /*07b0*/  STG.E.128 desc[UR4][R2.64+0x800], R8 ;  /* 0x0008000802007986 */ /* 0x000fe8000c101d04 */
[----:B------:R-:W-:Y:S01]  /*07c0*/  STG.E.128 desc[UR4][R2.64], R4 ;  /* 0x0000000402007986 */ /* 0x000fe2000c101d04 */
[----:B------:R-:W-:Y:S05]  /*07d0*/  EXIT ;  /* 0x000000000000794d */ /* 0x000fea0003800000 */
.L_x_0:
[----:B------:R-:W-:-:S00]  /*07e0*/  BRA `(.L_x_0) ;  /* 0xfffffffc00fc7947 */ /* 0x000fc0000383ffff */
[----:B------:R-:W-:-:S00]  /*07f0*/  NOP ;  /* 0x0000000000007918 */ /* 0x000fc00000000000 */
        /* <DEDUP_REMOVED lines=8> */
.L_x_1:


//--------------------- .nv.constant0.triton_poi_fused_cat_9 --------------------------
	.section	.nv.constant0.triton_poi_fused_cat_9,"a",@progbits
	.sectionflags	@""
	.align	4
.nv.constant0.triton_poi_fused_cat_9:
	.zero		564
